//
// Generated by NVIDIA NVVM Compiler
//
// Compiler Build ID: CL-36424714
// Cuda compilation tools, release 13.0, V13.0.88
// Based on NVVM 20.0.0
//

.version 9.0
.target sm_100
.address_size 64

	// .globl	_Z6kernelifPfS_

.visible .entry _Z6kernelifPfS_(
	.param .u32 _Z6kernelifPfS__param_0,
	.param .f32 _Z6kernelifPfS__param_1,
	.param .u64 .ptr .align 1 _Z6kernelifPfS__param_2,
	.param .u64 .ptr .align 1 _Z6kernelifPfS__param_3
)
{
	.reg .pred 	%p<3>;
	.reg .b32 	%r<11>;
	.reg .b32 	%f<5>;
	.reg .b64 	%rd<8>;

	ld.param.u32 	%r6, [_Z6kernelifPfS__param_0];
	ld.param.f32 	%f1, [_Z6kernelifPfS__param_1];
	ld.param.u64 	%rd3, [_Z6kernelifPfS__param_2];
	ld.param.u64 	%rd4, [_Z6kernelifPfS__param_3];
	mov.u32 	%r7, %ctaid.x;
	mov.u32 	%r1, %ntid.x;
	mov.u32 	%r8, %tid.x;
	mad.lo.s32 	%r10, %r7, %r1, %r8;
	setp.ge.s32 	%p1, %r10, %r6;
	@%p1 bra 	$L__BB0_3;
	mov.u32 	%r9, %nctaid.x;
	mul.lo.s32 	%r3, %r1, %r9;
	cvta.to.global.u64 	%rd1, %rd3;
	cvta.to.global.u64 	%rd2, %rd4;
$L__BB0_2:
	mul.wide.s32 	%rd5, %r10, 4;
	add.s64 	%rd6, %rd1, %rd5;
	ld.global.f32 	%f2, [%rd6];
	add.s64 	%rd7, %rd2, %rd5;
	ld.global.f32 	%f3, [%rd7];
	fma.rn.f32 	%f4, %f1, %f2, %f3;
	st.global.f32 	[%rd6], %f4;
	add.s32 	%r10, %r10, %r3;
	setp.lt.s32 	%p2, %r10, %r6;
	@%p2 bra 	$L__BB0_2;
$L__BB0_3:
	ret;

}


// ===== COMPILED SASS (sm_100) =====

	.target	sm_100

	.elftype	@"ET_EXEC"


//--------------------- .note.nv.tkinfo           --------------------------
	.section	.note.nv.tkinfo,"",@"SHT_NOTE"
	.sectionflags	@"SHF_NOTE_NV_TKINFO"
	.tkinfo
        /*0018*/ 	.word	0x00000002
        /*0030*/ 	.string	""
        /*0030*/ 	.string	"ptxas"
        /*0030*/ 	.string	"Cuda compilation tools, release 13.0, V13.0.88"
        /*0030*/ 	.string	"Build cuda_13.0.r13.0/compiler.36424714_0"
        /*0030*/ 	.string	"-arch sm_100 -m 64 "



//--------------------- .note.nv.cuinfo           --------------------------
	.section	.note.nv.cuinfo,"",@"SHT_NOTE"
	.sectionflags	@"SHF_NOTE_NV_CUINFO"
        /*0018*/ 	.short	0x0002
        /*001a*/ 	.short	0x0064
        /*001c*/ 	.short	0x0082
	.zero		2


//--------------------- .nv.info                  --------------------------
	.section	.nv.info,"",@"SHT_CUDA_INFO"
	.align	4


	//----- nvinfo : EIATTR_REGCOUNT
	.align		4
        /*0000*/ 	.byte	0x04, 0x2f
        /*0002*/ 	.short	(.L_1 - .L_0)
	.align		4
.L_0:
        /*0004*/ 	.word	index@(_Z6kernelifPfS_)
        /*0008*/ 	.word	0x00000010


	//----- nvinfo : EIATTR_FRAME_SIZE
	.align		4
.L_1:
        /*000c*/ 	.byte	0x04, 0x11
        /*000e*/ 	.short	(.L_3 - .L_2)
	.align		4
.L_2:
        /*0010*/ 	.word	index@(_Z6kernelifPfS_)
        /*0014*/ 	.word	0x00000000


	//----- nvinfo : EIATTR_MIN_STACK_SIZE
	.align		4
.L_3:
        /*0018*/ 	.byte	0x04, 0x12
        /*001a*/ 	.short	(.L_5 - .L_4)
	.align		4
.L_4:
        /*001c*/ 	.word	index@(_Z6kernelifPfS_)
        /*0020*/ 	.word	0x00000000
.L_5:


//--------------------- .nv.compat                --------------------------
	.section	.nv.compat,"",@"SHT_CUDA_COMPAT_INFO"
	.align	4
        /*0000*/ 	.byte	0x02, 0x09, 0x00, 0x00, 0x02, 0x02, 0x01, 0x00, 0x02, 0x05, 0x05, 0x00, 0x03, 0x07, 0x01, 0x01
        /*0010*/ 	.byte	0x02, 0x03, 0x00, 0x00, 0x02, 0x06, 0x01, 0x00, 0x04, 0x0b, 0x08, 0x00, 0x09, 0x00, 0x00, 0x00
        /*0020*/ 	.byte	0x00, 0x00, 0x00, 0x00


//--------------------- .nv.info._Z6kernelifPfS_  --------------------------
	.section	.nv.info._Z6kernelifPfS_,"",@"SHT_CUDA_INFO"
	.sectionflags	@""
	.align	4


	//----- nvinfo : EIATTR_CUDA_API_VERSION
	.align		4
        /*0000*/ 	.byte	0x04, 0x37
        /*0002*/ 	.short	(.L_7 - .L_6)
.L_6:
        /*0004*/ 	.word	0x00000082


	//----- nvinfo : EIATTR_KPARAM_INFO
	.align		4
.L_7:
        /*0008*/ 	.byte	0x04, 0x17
        /*000a*/ 	.short	(.L_9 - .L_8)
.L_8:
        /*000c*/ 	.word	0x00000000
        /*0010*/ 	.short	0x0003
        /*0012*/ 	.short	0x0010
        /*0014*/ 	.byte	0x00, 0xf5, 0x21, 0x00


	//----- nvinfo : EIATTR_KPARAM_INFO
	.align		4
.L_9:
        /*0018*/ 	.byte	0x04, 0x17
        /*001a*/ 	.short	(.L_11 - .L_10)
.L_10:
        /*001c*/ 	.word	0x00000000
        /*0020*/ 	.short	0x0002
        /*0022*/ 	.short	0x0008
        /*0024*/ 	.byte	0x00, 0xf5, 0x21, 0x00


	//----- nvinfo : EIATTR_KPARAM_INFO
	.align		4
.L_11:
        /*0028*/ 	.byte	0x04, 0x17
        /*002a*/ 	.short	(.L_13 - .L_12)
.L_12:
        /*002c*/ 	.word	0x00000000
        /*0030*/ 	.short	0x0001
        /*0032*/ 	.short	0x0004
        /*0034*/ 	.byte	0x00, 0xf0, 0x11, 0x00


	//----- nvinfo : EIATTR_KPARAM_INFO
	.align		4
.L_13:
        /*0038*/ 	.byte	0x04, 0x17
        /*003a*/ 	.short	(.L_15 - .L_14)
.L_14:
        /*003c*/ 	.word	0x00000000
        /*0040*/ 	.short	0x0000
        /*0042*/ 	.short	0x0000
        /*0044*/ 	.byte	0x00, 0xf0, 0x11, 0x00


	//----- nvinfo : EIATTR_SPARSE_MMA_MASK
	.align		4
.L_15:
        /*0048*/ 	.byte	0x03, 0x50
        /*004a*/ 	.short	0x0000


	//----- nvinfo : EIATTR_MAXREG_COUNT
	.align		4
        /*004c*/ 	.byte	0x03, 0x1b
        /*004e*/ 	.short	0x00ff


	//----- nvinfo : EIATTR_MERCURY_ISA_VERSION
	.align		4
        /*0050*/ 	.byte	0x03, 0x5f
        /*0052*/ 	.short	0x0101


	//----- nvinfo : EIATTR_VRC_CTA_INIT_COUNT
	.align		4
        /*0054*/ 	.byte	0x02, 0x4a
	.zero		1
	.zero		1


	//----- nvinfo : EIATTR_EXIT_INSTR_OFFSETS
	.align		4
        /*0058*/ 	.byte	0x04, 0x1c
        /*005a*/ 	.short	(.L_17 - .L_16)


	//   ....[0]....
.L_16:
        /*005c*/ 	.word	0x00000070


	//   ....[1]....
        /*0060*/ 	.word	0x00000170


	//----- nvinfo : EIATTR_CRS_STACK_SIZE
	.align		4
.L_17:
        /*0064*/ 	.byte	0x04, 0x1e
        /*0066*/ 	.short	(.L_19 - .L_18)
.L_18:
        /*0068*/ 	.word	0x00000000


	//----- nvinfo : EIATTR_CBANK_PARAM_SIZE
	.align		4
.L_19:
        /*006c*/ 	.byte	0x03, 0x19
        /*006e*/ 	.short	0x0018


	//----- nvinfo : EIATTR_PARAM_CBANK
	.align		4
        /*0070*/ 	.byte	0x04, 0x0a
        /*0072*/ 	.short	(.L_21 - .L_20)
	.align		4
.L_20:
        /*0074*/ 	.word	index@(.nv.constant0._Z6kernelifPfS_)
        /*0078*/ 	.short	0x0380
        /*007a*/ 	.short	0x0018


	//----- nvinfo : EIATTR_SW_WAR
	.align		4
.L_21:
        /*007c*/ 	.byte	0x04, 0x36
        /*007e*/ 	.short	(.L_23 - .L_22)
.L_22:
        /*0080*/ 	.word	0x00000008
.L_23:


//--------------------- .nv.callgraph             --------------------------
	.section	.nv.callgraph,"",@"SHT_CUDA_CALLGRAPH"
	.align	4
	.sectionentsize	8
	.align		4
        /*0000*/ 	.word	0x00000000
	.align		4
        /*0004*/ 	.word	0xffffffff
	.align		4
        /*0008*/ 	.word	0x00000000
	.align		4
        /*000c*/ 	.word	0xfffffffe
	.align		4
        /*0010*/ 	.word	0x00000000
	.align		4
        /*0014*/ 	.word	0xfffffffd
	.align		4
        /*0018*/ 	.word	0x00000000
	.align		4
        /*001c*/ 	.word	0xfffffffc


//--------------------- .text._Z6kernelifPfS_     --------------------------
	.section	.text._Z6kernelifPfS_,"ax",@progbits
	.align	128
        .global         _Z6kernelifPfS_
        .type           _Z6kernelifPfS_,@function
        .size           _Z6kernelifPfS_,(.L_x_2 - _Z6kernelifPfS_)
        .other          _Z6kernelifPfS_,@"STO_CUDA_ENTRY STV_DEFAULT"
_Z6kernelifPfS_:
.text._Z6kernelifPfS_:
[----:B------:R-:W-:Y:S01]  /*0000*/  LDC R1, c[0x0][0x37c] ;  /* 0x0000df00ff017b82 */ /* 0x000fe20000000800 */
[----:B------:R-:W0:Y:S07]  /*0010*/  S2R R0, SR_TID.X ;  /* 0x0000000000007919 */ /* 0x000e2e0000002100 */
[----:B------:R-:W0:Y:S01]  /*0020*/  S2UR UR4, SR_CTAID.X ;  /* 0x00000000000479c3 */ /* 0x000e220000002500 */
[----:B------:R-:W1:Y:S07]  /*0030*/  LDCU UR5, c[0x0][0x380] ;  /* 0x00007000ff0577ac */ /* 0x000e6e0008000800 */
[----:B------:R-:W0:Y:S02]  /*0040*/  LDC R11, c[0x0][0x360] ;  /* 0x0000d800ff0b7b82 */ /* 0x000e240000000800 */
[----:B0-----:R-:W-:-:S05]  /*0050*/  IMAD R0, R11, UR4, R0 ;  /* 0x000000040b007c24 */ /* 0x001fca000f8e0200 */
[----:B-1----:R-:W-:-:S13]  /*0060*/  ISETP.GE.AND P0, PT, R0, UR5, PT ;  /* 0x0000000500007c0c */ /* 0x002fda000bf06270 */
[----:B------:R-:W-:Y:S05]  /*0070*/  @P0 EXIT ;  /* 0x000000000000094d */ /* 0x000fea0003800000 */
[----:B------:R-:W0:Y:S01]  /*0080*/  LDC.64 R6, c[0x0][0x388] ;  /* 0x0000e200ff067b82 */ /* 0x000e220000000a00 */
[----:B------:R-:W1:Y:S01]  /*0090*/  LDCU UR4, c[0x0][0x370] ;  /* 0x00006e00ff0477ac */ /* 0x000e620008000800 */
[----:B------:R-:W2:Y:S06]  /*00a0*/  LDCU.64 UR6, c[0x0][0x358] ;  /* 0x00006b00ff0677ac */ /* 0x000eac0008000a00 */
[----:B------:R-:W3:Y:S01]  /*00b0*/  LDC.64 R8, c[0x0][0x390] ;  /* 0x0000e400ff087b82 */ /* 0x000ee20000000a00 */
[----:B------:R-:W4:Y:S01]  /*00c0*/  LDCU UR8, c[0x0][0x384] ;  /* 0x00007080ff0877ac */ /* 0x000f220008000800 */
[----:B-1----:R-:W-:-:S07]  /*00d0*/  IMAD R11, R11, UR4, RZ ;  /* 0x000000040b0b7c24 */ /* 0x002fce000f8e02ff */
.L_x_0:
[----:B---3--:R-:W-:-:S04]  /*00e0*/  IMAD.WIDE R4, R0, 0x4, R8 ;  /* 0x0000000400047825 */ /* 0x008fc800078e0208 */
[----:B01----:R-:W-:Y:S02]  /*00f0*/  IMAD.WIDE R2, R0, 0x4, R6 ;  /* 0x0000000400027825 */ /* 0x003fe400078e0206 */
[----:B--2---:R-:W4:Y:S04]  /*0100*/  LDG.E R5, desc[UR6][R4.64] ;  /* 0x0000000604057981 */ /* 0x004f28000c1e1900 */
[----:B------:R-:W4:Y:S01]  /*0110*/  LDG.E R10, desc[UR6][R2.64] ;  /* 0x00000006020a7981 */ /* 0x000f22000c1e1900 */
[----:B------:R-:W-:-:S04]  /*0120*/  IADD3 R0, PT, PT, R11, R0, RZ ;  /* 0x000000000b007210 */ /* 0x000fc80007ffe0ff */
[----:B------:R-:W-:Y:S01]  /*0130*/  ISETP.GE.AND P0, PT, R0, UR5, PT ;  /* 0x0000000500007c0c */ /* 0x000fe2000bf06270 */
[----:B----4-:R-:W-:-:S05]  /*0140*/  FFMA R13, R10, UR8, R5 ;  /* 0x000000080a0d7c23 */ /* 0x010fca0008000005 */
[----:B------:R1:W-:Y:S07]  /*0150*/  STG.E desc[UR6][R2.64], R13 ;  /* 0x0000000d02007986 */ /* 0x0003ee000c101906 */
[----:B------:R-:W-:Y:S05]  /*0160*/  @!P0 BRA `(.L_x_0) ;  /* 0xfffffffc00dc8947 */ /* 0x000fea000383ffff */
[----:B------:R-:W-:Y:S05]  /*0170*/  EXIT ;  /* 0x000000000000794d */ /* 0x000fea0003800000 */
.L_x_1:
[----:B------:R-:W-:-:S00]  /*0180*/  BRA `(.L_x_1) ;  /* 0xfffffffc00fc7947 */ /* 0x000fc0000383ffff */
[----:B------:R-:W-:-:S00]  /*0190*/  NOP ;  /* 0x0000000000007918 */ /* 0x000fc00000000000 */
        /* <DEDUP_REMOVED lines=14> */
.L_x_2:


//--------------------- .nv.shared.reserved.0     --------------------------
	.section	.nv.shared.reserved.0,"aw",@nobits
	.weak		__nv_reservedSMEM_offset_0_alias
	.size		__nv_reservedSMEM_offset_0_alias, 0, 64
	.other		__nv_reservedSMEM_offset_0_alias,@"STO_CUDA_RESERVED_SHARED STV_DEFAULT"
__nv_reservedSMEM_offset_0_alias:
	.zero		0
	.zero		64


//--------------------- .nv.constant0._Z6kernelifPfS_ --------------------------
	.section	.nv.constant0._Z6kernelifPfS_,"a",@progbits
	.sectionflags	@""
	.align	4
.nv.constant0._Z6kernelifPfS_:
	.zero		920


//--------------------- SYMBOLS --------------------------

	.type		.nv.reservedSmem.offset0,@object
	.size		.nv.reservedSmem.offset0,0x4
